//
// Generated by NVIDIA NVVM Compiler
//
// Compiler Build ID: CL-36424714
// Cuda compilation tools, release 13.0, V13.0.88
// Based on NVVM 20.0.0
//

.version 9.0
.target sm_100
.address_size 64

	// .globl	_Z17calculateGradientPdS_
.const .align 8 .b8 deviceConstants[32];
.extern .shared .align 16 .b8 s_temperatures[];

.visible .entry _Z17calculateGradientPdS_(
	.param .u64 .ptr .align 1 _Z17calculateGradientPdS__param_0,
	.param .u64 .ptr .align 1 _Z17calculateGradientPdS__param_1
)
{
	.reg .pred 	%p<8>;
	.reg .b32 	%r<58>;
	.reg .b64 	%rd<17>;
	.reg .b64 	%fd<38>;

	ld.param.u64 	%rd4, [_Z17calculateGradientPdS__param_0];
	ld.param.u64 	%rd3, [_Z17calculateGradientPdS__param_1];
	cvta.to.global.u64 	%rd1, %rd4;
	ld.const.u32 	%r17, [deviceConstants];
	mov.u32 	%r2, %tid.x;
	mov.u32 	%r18, %ctaid.x;
	mov.u32 	%r3, %ntid.x;
	mad.lo.s32 	%r19, %r18, %r3, %r2;
	add.s32 	%r4, %r19, 1;
	mov.u32 	%r5, %tid.y;
	mov.u32 	%r20, %ctaid.y;
	mov.u32 	%r6, %ntid.y;
	mad.lo.s32 	%r21, %r20, %r6, %r5;
	add.s32 	%r22, %r21, 1;
	mov.u32 	%r8, %tid.z;
	mov.u32 	%r23, %ctaid.z;
	mov.u32 	%r9, %ntid.z;
	mad.lo.s32 	%r24, %r23, %r9, %r8;
	add.s32 	%r25, %r24, 1;
	mad.lo.s32 	%r11, %r17, %r24, %r17;
	mul.lo.s32 	%r12, %r11, %r17;
	mad.lo.s32 	%r13, %r17, %r21, %r17;
	add.s32 	%r26, %r12, %r13;
	add.s32 	%r14, %r26, %r4;
	add.s32 	%r27, %r17, -1;
	max.s32 	%r28, %r4, %r22;
	max.s32 	%r29, %r28, %r25;
	setp.ge.s32 	%p1, %r29, %r27;
	@%p1 bra 	$L__BB0_20;
	mad.lo.s32 	%r30, %r17, %r8, %r5;
	mad.lo.s32 	%r15, %r30, %r17, %r8;
	mul.wide.s32 	%rd5, %r14, 8;
	add.s64 	%rd2, %rd1, %rd5;
	ld.global.f64 	%fd1, [%rd2];
	shl.b32 	%r31, %r15, 3;
	mov.u32 	%r32, s_temperatures;
	add.s32 	%r16, %r32, %r31;
	st.shared.f64 	[%r16], %fd1;
	setp.ne.s32 	%p2, %r2, 0;
	@%p2 bra 	$L__BB0_3;
	ld.global.f64 	%fd32, [%rd2+-8];
	bra.uni 	$L__BB0_4;
$L__BB0_3:
	ld.shared.f64 	%fd32, [%r16+-8];
$L__BB0_4:
	add.s32 	%r33, %r3, -1;
	setp.ne.s32 	%p3, %r2, %r33;
	@%p3 bra 	$L__BB0_6;
	ld.global.f64 	%fd33, [%rd2+8];
	bra.uni 	$L__BB0_7;
$L__BB0_6:
	ld.shared.f64 	%fd33, [%r16+8];
$L__BB0_7:
	setp.ne.s32 	%p4, %r5, 0;
	@%p4 bra 	$L__BB0_9;
	mad.lo.s32 	%r38, %r17, %r21, %r4;
	add.s32 	%r39, %r38, %r12;
	mul.wide.s32 	%rd6, %r39, 8;
	add.s64 	%rd7, %rd1, %rd6;
	ld.global.f64 	%fd34, [%rd7];
	bra.uni 	$L__BB0_10;
$L__BB0_9:
	sub.s32 	%r34, %r15, %r17;
	shl.b32 	%r35, %r34, 3;
	add.s32 	%r37, %r32, %r35;
	ld.shared.f64 	%fd34, [%r37];
$L__BB0_10:
	add.s32 	%r40, %r6, -1;
	setp.ne.s32 	%p5, %r5, %r40;
	@%p5 bra 	$L__BB0_12;
	mul.wide.s32 	%rd8, %r17, 8;
	add.s64 	%rd9, %rd2, %rd8;
	ld.global.f64 	%fd35, [%rd9];
	bra.uni 	$L__BB0_13;
$L__BB0_12:
	shl.b32 	%r41, %r17, 3;
	add.s32 	%r42, %r16, %r41;
	ld.shared.f64 	%fd35, [%r42];
$L__BB0_13:
	setp.ne.s32 	%p6, %r8, 0;
	@%p6 bra 	$L__BB0_15;
	mul.lo.s32 	%r48, %r17, %r24;
	add.s32 	%r49, %r13, %r4;
	mad.lo.s32 	%r50, %r48, %r17, %r49;
	mul.wide.s32 	%rd10, %r50, 8;
	add.s64 	%rd11, %rd1, %rd10;
	ld.global.f64 	%fd36, [%rd11];
	bra.uni 	$L__BB0_16;
$L__BB0_15:
	mul.lo.s32 	%r43, %r17, %r17;
	sub.s32 	%r44, %r15, %r43;
	shl.b32 	%r45, %r44, 3;
	add.s32 	%r47, %r32, %r45;
	ld.shared.f64 	%fd36, [%r47];
$L__BB0_16:
	add.s32 	%r51, %r9, -1;
	setp.ne.s32 	%p7, %r8, %r51;
	@%p7 bra 	$L__BB0_18;
	add.s32 	%r55, %r11, %r17;
	add.s32 	%r56, %r13, %r4;
	mad.lo.s32 	%r57, %r55, %r17, %r56;
	mul.wide.s32 	%rd12, %r57, 8;
	add.s64 	%rd13, %rd1, %rd12;
	ld.global.f64 	%fd37, [%rd13];
	bra.uni 	$L__BB0_19;
$L__BB0_18:
	mul.lo.s32 	%r52, %r17, %r17;
	shl.b32 	%r53, %r52, 3;
	add.s32 	%r54, %r16, %r53;
	ld.shared.f64 	%fd37, [%r54];
$L__BB0_19:
	ld.const.f64 	%fd20, [deviceConstants+8];
	ld.const.f64 	%fd21, [deviceConstants+24];
	add.f64 	%fd22, %fd21, %fd21;
	rcp.rn.f64 	%fd23, %fd22;
	mul.f64 	%fd24, %fd20, %fd23;
	add.f64 	%fd25, %fd32, %fd33;
	add.f64 	%fd26, %fd25, %fd34;
	add.f64 	%fd27, %fd26, %fd35;
	add.f64 	%fd28, %fd27, %fd36;
	add.f64 	%fd29, %fd28, %fd37;
	fma.rn.f64 	%fd30, %fd1, 0dC018000000000000, %fd29;
	mul.f64 	%fd31, %fd30, %fd24;
	cvta.to.global.u64 	%rd14, %rd3;
	add.s64 	%rd16, %rd14, %rd5;
	st.global.f64 	[%rd16], %fd31;
$L__BB0_20:
	ret;

}
	// .globl	_Z17updateTemperaturePdS_
.visible .entry _Z17updateTemperaturePdS_(
	.param .u64 .ptr .align 1 _Z17updateTemperaturePdS__param_0,
	.param .u64 .ptr .align 1 _Z17updateTemperaturePdS__param_1
)
{
	.reg .pred 	%p<2>;
	.reg .b32 	%r<26>;
	.reg .b64 	%rd<8>;
	.reg .b64 	%fd<5>;

	ld.param.u64 	%rd1, [_Z17updateTemperaturePdS__param_0];
	ld.param.u64 	%rd2, [_Z17updateTemperaturePdS__param_1];
	mov.u32 	%r2, %tid.x;
	mov.u32 	%r3, %ctaid.x;
	mov.u32 	%r4, %ntid.x;
	mad.lo.s32 	%r5, %r3, %r4, %r2;
	add.s32 	%r6, %r5, 1;
	mov.u32 	%r7, %tid.y;
	mov.u32 	%r8, %ctaid.y;
	mov.u32 	%r9, %ntid.y;
	mad.lo.s32 	%r10, %r8, %r9, %r7;
	add.s32 	%r12, %r10, 1;
	mov.u32 	%r13, %tid.z;
	mov.u32 	%r14, %ctaid.z;
	mov.u32 	%r15, %ntid.z;
	mad.lo.s32 	%r16, %r14, %r15, %r13;
	add.s32 	%r18, %r16, 1;
	ld.const.u32 	%r19, [deviceConstants];
	mad.lo.s32 	%r21, %r19, %r16, %r19;
	add.s32 	%r22, %r21, %r12;
	mad.lo.s32 	%r1, %r22, %r19, %r6;
	add.s32 	%r23, %r19, -1;
	max.s32 	%r24, %r6, %r12;
	max.s32 	%r25, %r24, %r18;
	setp.ge.s32 	%p1, %r25, %r23;
	@%p1 bra 	$L__BB1_2;
	cvta.to.global.u64 	%rd3, %rd1;
	cvta.to.global.u64 	%rd4, %rd2;
	mul.wide.s32 	%rd5, %r1, 8;
	add.s64 	%rd6, %rd3, %rd5;
	ld.global.f64 	%fd1, [%rd6];
	add.s64 	%rd7, %rd4, %rd5;
	ld.global.f64 	%fd2, [%rd7];
	ld.const.f64 	%fd3, [deviceConstants+16];
	fma.rn.f64 	%fd4, %fd2, %fd3, %fd1;
	st.global.f64 	[%rd6], %fd4;
$L__BB1_2:
	ret;

}


// ===== COMPILED SASS (sm_100) =====

	.target	sm_100

	.elftype	@"ET_EXEC"


//--------------------- .note.nv.tkinfo           --------------------------
	.section	.note.nv.tkinfo,"",@"SHT_NOTE"
	.sectionflags	@"SHF_NOTE_NV_TKINFO"
	.tkinfo
        /*0018*/ 	.word	0x00000002
        /*0030*/ 	.string	""
        /*0030*/ 	.string	"ptxas"
        /*0030*/ 	.string	"Cuda compilation tools, release 13.0, V13.0.88"
        /*0030*/ 	.string	"Build cuda_13.0.r13.0/compiler.36424714_0"
        /*0030*/ 	.string	"-arch sm_100 -m 64 "



//--------------------- .note.nv.cuinfo           --------------------------
	.section	.note.nv.cuinfo,"",@"SHT_NOTE"
	.sectionflags	@"SHF_NOTE_NV_CUINFO"
        /*0018*/ 	.short	0x0002
        /*001a*/ 	.short	0x0064
        /*001c*/ 	.short	0x0082
	.zero		2


//--------------------- .nv.info                  --------------------------
	.section	.nv.info,"",@"SHT_CUDA_INFO"
	.align	4


	//----- nvinfo : EIATTR_REGCOUNT
	.align		4
        /*0000*/ 	.byte	0x04, 0x2f
        /*0002*/ 	.short	(.L_2 - .L_1)
	.align		4
.L_1:
        /*0004*/ 	.word	index@(_Z17calculateGradientPdS_)
        /*0008*/ 	.word	0x0000001f


	//----- nvinfo : EIATTR_FRAME_SIZE
	.align		4
.L_2:
        /*000c*/ 	.byte	0x04, 0x11
        /*000e*/ 	.short	(.L_4 - .L_3)
	.align		4
.L_3:
        /*0010*/ 	.word	index@($__internal_0_$__cuda_sm20_dblrcp_rn_slowpath_v3)
        /*0014*/ 	.word	0x00000000


	//----- nvinfo : EIATTR_FRAME_SIZE
	.align		4
.L_4:
        /*0018*/ 	.byte	0x04, 0x11
        /*001a*/ 	.short	(.L_6 - .L_5)
	.align		4
.L_5:
        /*001c*/ 	.word	index@(_Z17calculateGradientPdS_)
        /*0020*/ 	.word	0x00000000


	//----- nvinfo : EIATTR_REGCOUNT
	.align		4
.L_6:
        /*0024*/ 	.byte	0x04, 0x2f
        /*0026*/ 	.short	(.L_8 - .L_7)
	.align		4
.L_7:
        /*0028*/ 	.word	index@(_Z17updateTemperaturePdS_)
        /*002c*/ 	.word	0x0000000c


	//----- nvinfo : EIATTR_FRAME_SIZE
	.align		4
.L_8:
        /*0030*/ 	.byte	0x04, 0x11
        /*0032*/ 	.short	(.L_10 - .L_9)
	.align		4
.L_9:
        /*0034*/ 	.word	index@(_Z17updateTemperaturePdS_)
        /*0038*/ 	.word	0x00000000


	//----- nvinfo : EIATTR_MIN_STACK_SIZE
	.align		4
.L_10:
        /*003c*/ 	.byte	0x04, 0x12
        /*003e*/ 	.short	(.L_12 - .L_11)
	.align		4
.L_11:
        /*0040*/ 	.word	index@(_Z17updateTemperaturePdS_)
        /*0044*/ 	.word	0x00000000


	//----- nvinfo : EIATTR_MIN_STACK_SIZE
	.align		4
.L_12:
        /*0048*/ 	.byte	0x04, 0x12
        /*004a*/ 	.short	(.L_14 - .L_13)
	.align		4
.L_13:
        /*004c*/ 	.word	index@(_Z17calculateGradientPdS_)
        /*0050*/ 	.word	0x00000000
.L_14:


//--------------------- .nv.compat                --------------------------
	.section	.nv.compat,"",@"SHT_CUDA_COMPAT_INFO"
	.align	4
        /*0000*/ 	.byte	0x02, 0x09, 0x00, 0x00, 0x02, 0x02, 0x01, 0x00, 0x02, 0x05, 0x05, 0x00, 0x03, 0x07, 0x01, 0x01
        /*0010*/ 	.byte	0x02, 0x03, 0x00, 0x00, 0x02, 0x06, 0x01, 0x00, 0x04, 0x0b, 0x08, 0x00, 0x01, 0x00, 0x00, 0x00
        /*0020*/ 	.byte	0x00, 0x00, 0x00, 0x00


//--------------------- .nv.info._Z17updateTemperaturePdS_ --------------------------
	.section	.nv.info._Z17updateTemperaturePdS_,"",@"SHT_CUDA_INFO"
	.sectionflags	@""
	.align	4


	//----- nvinfo : EIATTR_CUDA_API_VERSION
	.align		4
        /*0000*/ 	.byte	0x04, 0x37
        /*0002*/ 	.short	(.L_16 - .L_15)
.L_15:
        /*0004*/ 	.word	0x00000082


	//----- nvinfo : EIATTR_KPARAM_INFO
	.align		4
.L_16:
        /*0008*/ 	.byte	0x04, 0x17
        /*000a*/ 	.short	(.L_18 - .L_17)
.L_17:
        /*000c*/ 	.word	0x00000000
        /*0010*/ 	.short	0x0001
        /*0012*/ 	.short	0x0008
        /*0014*/ 	.byte	0x00, 0xf5, 0x21, 0x00


	//----- nvinfo : EIATTR_KPARAM_INFO
	.align		4
.L_18:
        /*0018*/ 	.byte	0x04, 0x17
        /*001a*/ 	.short	(.L_20 - .L_19)
.L_19:
        /*001c*/ 	.word	0x00000000
        /*0020*/ 	.short	0x0000
        /*0022*/ 	.short	0x0000
        /*0024*/ 	.byte	0x00, 0xf5, 0x21, 0x00


	//----- nvinfo : EIATTR_SPARSE_MMA_MASK
	.align		4
.L_20:
        /*0028*/ 	.byte	0x03, 0x50
        /*002a*/ 	.short	0x0000


	//----- nvinfo : EIATTR_MAXREG_COUNT
	.align		4
        /*002c*/ 	.byte	0x03, 0x1b
        /*002e*/ 	.short	0x00ff


	//----- nvinfo : EIATTR_MERCURY_ISA_VERSION
	.align		4
        /*0030*/ 	.byte	0x03, 0x5f
        /*0032*/ 	.short	0x0101


	//----- nvinfo : EIATTR_VRC_CTA_INIT_COUNT
	.align		4
        /*0034*/ 	.byte	0x02, 0x4a
	.zero		1
	.zero		1


	//----- nvinfo : EIATTR_EXIT_INSTR_OFFSETS
	.align		4
        /*0038*/ 	.byte	0x04, 0x1c
        /*003a*/ 	.short	(.L_22 - .L_21)


	//   ....[0]....
.L_21:
        /*003c*/ 	.word	0x00000140


	//   ....[1]....
        /*0040*/ 	.word	0x00000220


	//----- nvinfo : EIATTR_CBANK_PARAM_SIZE
	.align		4
.L_22:
        /*0044*/ 	.byte	0x03, 0x19
        /*0046*/ 	.short	0x0010


	//----- nvinfo : EIATTR_PARAM_CBANK
	.align		4
        /*0048*/ 	.byte	0x04, 0x0a
        /*004a*/ 	.short	(.L_24 - .L_23)
	.align		4
.L_23:
        /*004c*/ 	.word	index@(.nv.constant0._Z17updateTemperaturePdS_)
        /*0050*/ 	.short	0x0380
        /*0052*/ 	.short	0x0010


	//----- nvinfo : EIATTR_SW_WAR
	.align		4
.L_24:
        /*0054*/ 	.byte	0x04, 0x36
        /*0056*/ 	.short	(.L_26 - .L_25)
.L_25:
        /*0058*/ 	.word	0x00000008
.L_26:


//--------------------- .nv.info._Z17calculateGradientPdS_ --------------------------
	.section	.nv.info._Z17calculateGradientPdS_,"",@"SHT_CUDA_INFO"
	.sectionflags	@""
	.align	4


	//----- nvinfo : EIATTR_CUDA_API_VERSION
	.align		4
        /*0000*/ 	.byte	0x04, 0x37
        /*0002*/ 	.short	(.L_28 - .L_27)
.L_27:
        /*0004*/ 	.word	0x00000082


	//----- nvinfo : EIATTR_KPARAM_INFO
	.align		4
.L_28:
        /*0008*/ 	.byte	0x04, 0x17
        /*000a*/ 	.short	(.L_30 - .L_29)
.L_29:
        /*000c*/ 	.word	0x00000000
        /*0010*/ 	.short	0x0001
        /*0012*/ 	.short	0x0008
        /*0014*/ 	.byte	0x00, 0xf5, 0x21, 0x00


	//----- nvinfo : EIATTR_KPARAM_INFO
	.align		4
.L_30:
        /*0018*/ 	.byte	0x04, 0x17
        /*001a*/ 	.short	(.L_32 - .L_31)
.L_31:
        /*001c*/ 	.word	0x00000000
        /*0020*/ 	.short	0x0000
        /*0022*/ 	.short	0x0000
        /*0024*/ 	.byte	0x00, 0xf5, 0x21, 0x00


	//----- nvinfo : EIATTR_SPARSE_MMA_MASK
	.align		4
.L_32:
        /*0028*/ 	.byte	0x03, 0x50
        /*002a*/ 	.short	0x0000


	//----- nvinfo : EIATTR_MAXREG_COUNT
	.align		4
        /*002c*/ 	.byte	0x03, 0x1b
        /*002e*/ 	.short	0x00ff


	//----- nvinfo : EIATTR_MERCURY_ISA_VERSION
	.align		4
        /*0030*/ 	.byte	0x03, 0x5f
        /*0032*/ 	.short	0x0101


	//----- nvinfo : EIATTR_VRC_CTA_INIT_COUNT
	.align		4
        /*0034*/ 	.byte	0x02, 0x4a
	.zero		1
	.zero		1


	//----- nvinfo : EIATTR_EXIT_INSTR_OFFSETS
	.align		4
        /*0038*/ 	.byte	0x04, 0x1c
        /*003a*/ 	.short	(.L_34 - .L_33)


	//   ....[0]....
.L_33:
        /*003c*/ 	.word	0x00000130


	//   ....[1]....
        /*0040*/ 	.word	0x00000690


	//----- nvinfo : EIATTR_CRS_STACK_SIZE
	.align		4
.L_34:
        /*0044*/ 	.byte	0x04, 0x1e
        /*0046*/ 	.short	(.L_36 - .L_35)
.L_35:
        /*0048*/ 	.word	0x00000000


	//----- nvinfo : EIATTR_CBANK_PARAM_SIZE
	.align		4
.L_36:
        /*004c*/ 	.byte	0x03, 0x19
        /*004e*/ 	.short	0x0010


	//----- nvinfo : EIATTR_PARAM_CBANK
	.align		4
        /*0050*/ 	.byte	0x04, 0x0a
        /*0052*/ 	.short	(.L_38 - .L_37)
	.align		4
.L_37:
        /*0054*/ 	.word	index@(.nv.constant0._Z17calculateGradientPdS_)
        /*0058*/ 	.short	0x0380
        /*005a*/ 	.short	0x0010


	//----- nvinfo : EIATTR_SW_WAR
	.align		4
.L_38:
        /*005c*/ 	.byte	0x04, 0x36
        /*005e*/ 	.short	(.L_40 - .L_39)
.L_39:
        /*0060*/ 	.word	0x00000008
.L_40:


//--------------------- .nv.callgraph             --------------------------
	.section	.nv.callgraph,"",@"SHT_CUDA_CALLGRAPH"
	.align	4
	.sectionentsize	8
	.align		4
        /*0000*/ 	.word	0x00000000
	.align		4
        /*0004*/ 	.word	0xffffffff
	.align		4
        /*0008*/ 	.word	0x00000000
	.align		4
        /*000c*/ 	.word	0xfffffffe
	.align		4
        /*0010*/ 	.word	0x00000000
	.align		4
        /*0014*/ 	.word	0xfffffffd
	.align		4
        /*0018*/ 	.word	0x00000000
	.align		4
        /*001c*/ 	.word	0xfffffffc


//--------------------- .nv.constant3             --------------------------
	.section	.nv.constant3,"a",@progbits
	.align	8
.nv.constant3:
	.type		deviceConstants,@object
	.size		deviceConstants,(.L_0 - deviceConstants)
deviceConstants:
	.zero		32
.L_0:


//--------------------- .text._Z17updateTemperaturePdS_ --------------------------
	.section	.text._Z17updateTemperaturePdS_,"ax",@progbits
	.align	128
        .global         _Z17updateTemperaturePdS_
        .type           _Z17updateTemperaturePdS_,@function
        .size           _Z17updateTemperaturePdS_,(.L_x_7 - _Z17updateTemperaturePdS_)
        .other          _Z17updateTemperaturePdS_,@"STO_CUDA_ENTRY STV_DEFAULT"
_Z17updateTemperaturePdS_:
.text._Z17updateTemperaturePdS_:
[----:B------:R-:W-:Y:S01]  /*0000*/  LDC R1, c[0x0][0x37c] ;  /* 0x0000df00ff017b82 */ /* 0x000fe20000000800 */
[----:B------:R-:W0:Y:S07]  /*0010*/  S2R R2, SR_TID.Y ;  /* 0x0000000000027919 */ /* 0x000e2e0000002200 */
[----:B------:R-:W1:Y:S01]  /*0020*/  LDC R3, c[0x0][0x360] ;  /* 0x0000d800ff037b82 */ /* 0x000e620000000800 */
[----:B------:R-:W1:Y:S01]  /*0030*/  S2R R0, SR_TID.X ;  /* 0x0000000000007919 */ /* 0x000e620000002100 */
[----:B------:R-:W2:Y:S06]  /*0040*/  S2R R4, SR_TID.Z ;  /* 0x0000000000047919 */ /* 0x000eac0000002300 */
[----:B------:R-:W0:Y:S08]  /*0050*/  S2UR UR5, SR_CTAID.Y ;  /* 0x00000000000579c3 */ /* 0x000e300000002600 */
[----:B------:R-:W0:Y:S08]  /*0060*/  LDC R5, c[0x0][0x364] ;  /* 0x0000d900ff057b82 */ /* 0x000e300000000800 */
[----:B------:R-:W1:Y:S08]  /*0070*/  S2UR UR4, SR_CTAID.X ;  /* 0x00000000000479c3 */ /* 0x000e700000002500 */
[----:B------:R-:W2:Y:S08]  /*0080*/  S2UR UR6, SR_CTAID.Z ;  /* 0x00000000000679c3 */ /* 0x000eb00000002700 */
[----:B------:R-:W2:Y:S01]  /*0090*/  LDC R7, c[0x0][0x368] ;  /* 0x0000da00ff077b82 */ /* 0x000ea20000000800 */
[----:B0-----:R-:W-:-:S05]  /*00a0*/  IMAD R2, R5, UR5, R2 ;  /* 0x0000000505027c24 */ /* 0x001fca000f8e0202 */
[----:B------:R-:W-:Y:S02]  /*00b0*/  IADD3 R5, PT, PT, R2, 0x1, RZ ;  /* 0x0000000102057810 */ /* 0x000fe40007ffe0ff */
[----:B------:R-:W0:Y:S01]  /*00c0*/  LDC R9, c[0x3][RZ] ;  /* 0x00c00000ff097b82 */ /* 0x000e220000000800 */
[----:B-1----:R-:W-:-:S05]  /*00d0*/  IMAD R0, R3, UR4, R0 ;  /* 0x0000000403007c24 */ /* 0x002fca000f8e0200 */
[----:B------:R-:W-:Y:S01]  /*00e0*/  IADD3 R0, PT, PT, R0, 0x1, RZ ;  /* 0x0000000100007810 */ /* 0x000fe20007ffe0ff */
[----:B--2---:R-:W-:-:S05]  /*00f0*/  IMAD R4, R7, UR6, R4 ;  /* 0x0000000607047c24 */ /* 0x004fca000f8e0204 */
[----:B------:R-:W-:Y:S02]  /*0100*/  IADD3 R2, PT, PT, R4, 0x1, RZ ;  /* 0x0000000104027810 */ /* 0x000fe40007ffe0ff */
[----:B0-----:R-:W-:Y:S02]  /*0110*/  IADD3 R3, PT, PT, R9, -0x1, RZ ;  /* 0xffffffff09037810 */ /* 0x001fe40007ffe0ff */
[----:B------:R-:W-:-:S04]  /*0120*/  VIMNMX3 R2, R0, R5, R2, !PT ;  /* 0x000000050002720f */ /* 0x000fc80007800102 */
[----:B------:R-:W-:-:S13]  /*0130*/  ISETP.GE.AND P0, PT, R2, R3, PT ;  /* 0x000000030200720c */ /* 0x000fda0003f06270 */
[----:B------:R-:W-:Y:S05]  /*0140*/  @P0 EXIT ;  /* 0x000000000000094d */ /* 0x000fea0003800000 */
[----:B------:R-:W0:Y:S01]  /*0150*/  LDC.64 R6, c[0x0][0x388] ;  /* 0x0000e200ff067b82 */ /* 0x000e220000000a00 */
[-C--:B------:R-:W-:Y:S01]  /*0160*/  IMAD R4, R4, R9.reuse, R9 ;  /* 0x0000000904047224 */ /* 0x080fe200078e0209 */
[----:B------:R-:W1:Y:S04]  /*0170*/  LDCU.64 UR4, c[0x0][0x358] ;  /* 0x00006b00ff0477ac */ /* 0x000e680008000a00 */
[----:B------:R-:W-:Y:S01]  /*0180*/  IADD3 R5, PT, PT, R5, R4, RZ ;  /* 0x0000000405057210 */ /* 0x000fe20007ffe0ff */
[----:B------:R-:W2:Y:S01]  /*0190*/  LDCU.64 UR6, c[0x3][0x10] ;  /* 0x00c00200ff0677ac */ /* 0x000ea20008000a00 */
[----:B------:R-:W3:Y:S03]  /*01a0*/  LDC.64 R2, c[0x0][0x380] ;  /* 0x0000e000ff027b82 */ /* 0x000ee60000000a00 */
[----:B------:R-:W-:-:S04]  /*01b0*/  IMAD R5, R5, R9, R0 ;  /* 0x0000000905057224 */ /* 0x000fc800078e0200 */
[----:B0-----:R-:W-:-:S06]  /*01c0*/  IMAD.WIDE R6, R5, 0x8, R6 ;  /* 0x0000000805067825 */ /* 0x001fcc00078e0206 */
[----:B-1----:R-:W2:Y:S01]  /*01d0*/  LDG.E.64 R6, desc[UR4][R6.64] ;  /* 0x0000000406067981 */ /* 0x002ea2000c1e1b00 */
[----:B---3--:R-:W-:-:S05]  /*01e0*/  IMAD.WIDE R2, R5, 0x8, R2 ;  /* 0x0000000805027825 */ /* 0x008fca00078e0202 */
[----:B------:R-:W2:Y:S02]  /*01f0*/  LDG.E.64 R4, desc[UR4][R2.64] ;  /* 0x0000000402047981 */ /* 0x000ea4000c1e1b00 */
[----:B--2---:R-:W-:-:S07]  /*0200*/  DFMA R4, R6, UR6, R4 ;  /* 0x0000000606047c2b */ /* 0x004fce0008000004 */
[----:B------:R-:W-:Y:S01]  /*0210*/  STG.E.64 desc[UR4][R2.64], R4 ;  /* 0x0000000402007986 */ /* 0x000fe2000c101b04 */
[----:B------:R-:W-:Y:S05]  /*0220*/  EXIT ;  /* 0x000000000000794d */ /* 0x000fea0003800000 */
.L_x_0:
[----:B------:R-:W-:-:S00]  /*0230*/  BRA `(.L_x_0) ;  /* 0xfffffffc00fc7947 */ /* 0x000fc0000383ffff */
[----:B------:R-:W-:-:S00]  /*0240*/  NOP ;  /* 0x0000000000007918 */ /* 0x000fc00000000000 */
        /* <DEDUP_REMOVED lines=11> */
.L_x_7:


//--------------------- .text._Z17calculateGradientPdS_ --------------------------
	.section	.text._Z17calculateGradientPdS_,"ax",@progbits
	.align	128
        .global         _Z17calculateGradientPdS_
        .type           _Z17calculateGradientPdS_,@function
        .size           _Z17calculateGradientPdS_,(.L_x_6 - _Z17calculateGradientPdS_)
        .other          _Z17calculateGradientPdS_,@"STO_CUDA_ENTRY STV_DEFAULT"
_Z17calculateGradientPdS_:
.text._Z17calculateGradientPdS_:
[----:B------:R-:W-:Y:S01]  /*0000*/  LDC R1, c[0x0][0x37c] ;  /* 0x0000df00ff017b82 */ /* 0x000fe20000000800 */
[----:B------:R-:W0:Y:S07]  /*0010*/  S2R R9, SR_TID.X ;  /* 0x0000000000097919 */ /* 0x000e2e0000002100 */
[----:B------:R-:W0:Y:S01]  /*0020*/  S2UR UR4, SR_CTAID.X ;  /* 0x00000000000479c3 */ /* 0x000e220000002500 */
[----:B------:R-:W1:Y:S01]  /*0030*/  S2R R16, SR_TID.Y ;  /* 0x0000000000107919 */ /* 0x000e620000002200 */
[----:B------:R-:W2:Y:S06]  /*0040*/  S2R R19, SR_TID.Z ;  /* 0x0000000000137919 */ /* 0x000eac0000002300 */
[----:B------:R-:W0:Y:S08]  /*0050*/  LDC R6, c[0x0][0x360] ;  /* 0x0000d800ff067b82 */ /* 0x000e300000000800 */
[----:B------:R-:W1:Y:S08]  /*0060*/  S2UR UR5, SR_CTAID.Y ;  /* 0x00000000000579c3 */ /* 0x000e700000002600 */
[----:B------:R-:W1:Y:S08]  /*0070*/  LDC R11, c[0x0][0x364] ;  /* 0x0000d900ff0b7b82 */ /* 0x000e700000000800 */
[----:B------:R-:W2:Y:S01]  /*0080*/  S2UR UR6, SR_CTAID.Z ;  /* 0x00000000000679c3 */ /* 0x000ea20000002700 */
[----:B0-----:R-:W-:-:S05]  /*0090*/  IMAD R0, R6, UR4, R9 ;  /* 0x0000000406007c24 */ /* 0x001fca000f8e0209 */
[----:B------:R-:W-:Y:S02]  /*00a0*/  IADD3 R5, PT, PT, R0, 0x1, RZ ;  /* 0x0000000100057810 */ /* 0x000fe40007ffe0ff */
[----:B------:R-:W2:Y:S08]  /*00b0*/  LDC R8, c[0x0][0x368] ;  /* 0x0000da00ff087b82 */ /* 0x000eb00000000800 */
[----:B------:R-:W0:Y:S01]  /*00c0*/  LDC R18, c[0x3][RZ] ;  /* 0x00c00000ff127b82 */ /* 0x000e220000000800 */
[----:B-1----:R-:W-:-:S05]  /*00d0*/  IMAD R4, R11, UR5, R16 ;  /* 0x000000050b047c24 */ /* 0x002fca000f8e0210 */
[----:B------:R-:W-:Y:S01]  /*00e0*/  VIADDMNMX R2, R4, 0x1, R5, !PT ;  /* 0x0000000104027846 */ /* 0x000fe20007800105 */
[----:B--2---:R-:W-:-:S05]  /*00f0*/  IMAD R7, R8, UR6, R19 ;  /* 0x0000000608077c24 */ /* 0x004fca000f8e0213 */
[----:B------:R-:W-:Y:S02]  /*0100*/  VIADDMNMX R3, R7, 0x1, R2, !PT ;  /* 0x0000000107037846 */ /* 0x000fe40007800102 */
[----:B0-----:R-:W-:-:S04]  /*0110*/  IADD3 R0, PT, PT, R18, -0x1, RZ ;  /* 0xffffffff12007810 */ /* 0x001fc80007ffe0ff */
[----:B------:R-:W-:-:S13]  /*0120*/  ISETP.GE.AND P0, PT, R3, R0, PT ;  /* 0x000000000300720c */ /* 0x000fda0003f06270 */
[----:B------:R-:W-:Y:S05]  /*0130*/  @P0 EXIT ;  /* 0x000000000000094d */ /* 0x000fea0003800000 */
[----:B------:R-:W0:Y:S01]  /*0140*/  LDC.64 R2, c[0x0][0x380] ;  /* 0x0000e000ff027b82 */ /* 0x000e220000000a00 */
[----:B------:R-:W-:Y:S01]  /*0150*/  VIADD R0, R8, 0xffffffff ;  /* 0xffffffff08007836 */ /* 0x000fe20000000000 */
[----:B------:R-:W-:Y:S01]  /*0160*/  ISETP.NE.AND P4, PT, R19, RZ, PT ;  /* 0x000000ff1300720c */ /* 0x000fe20003f85270 */
[----:B------:R-:W-:Y:S01]  /*0170*/  VIADD R11, R11, 0xffffffff ;  /* 0xffffffff0b0b7836 */ /* 0x000fe20000000000 */
[----:B------:R-:W-:Y:S01]  /*0180*/  ISETP.NE.AND P2, PT, R16, RZ, PT ;  /* 0x000000ff1000720c */ /* 0x000fe20003f45270 */
[----:B------:R-:W1:Y:S01]  /*0190*/  LDCU.64 UR6, c[0x0][0x358] ;  /* 0x00006b00ff0677ac */ /* 0x000e620008000a00 */
[----:B------:R-:W-:Y:S02]  /*01a0*/  ISETP.NE.AND P5, PT, R19, R0, PT ;  /* 0x000000001300720c */ /* 0x000fe40003fa5270 */
[----:B------:R-:W-:Y:S01]  /*01b0*/  IADD3 R0, PT, PT, R6, -0x1, RZ ;  /* 0xffffffff06007810 */ /* 0x000fe20007ffe0ff */
[----:B------:R-:W2:Y:S01]  /*01c0*/  LDC.64 R22, c[0x3][0x18] ;  /* 0x00c00600ff167b82 */ /* 0x000ea20000000a00 */
[----:B------:R-:W-:-:S02]  /*01d0*/  ISETP.NE.AND P0, PT, R9, RZ, PT ;  /* 0x000000ff0900720c */ /* 0x000fc40003f05270 */
[----:B------:R-:W-:Y:S01]  /*01e0*/  ISETP.NE.AND P1, PT, R9, R0, PT ;  /* 0x000000000900720c */ /* 0x000fe20003f25270 */
[CCC-:B------:R-:W-:Y:S01]  /*01f0*/  IMAD R9, R7.reuse, R18.reuse, R18.reuse ;  /* 0x0000001207097224 */ /* 0x1c0fe200078e0212 */
[----:B------:R-:W-:Y:S01]  /*0200*/  ISETP.NE.AND P3, PT, R16, R11, PT ;  /* 0x0000000b1000720c */ /* 0x000fe20003f65270 */
[-C--:B------:R-:W-:Y:S02]  /*0210*/  IMAD R0, R4, R18.reuse, R18 ;  /* 0x0000001204007224 */ /* 0x080fe400078e0212 */
[-C--:B------:R-:W-:Y:S02]  /*0220*/  @!P4 IMAD R7, R7, R18.reuse, RZ ;  /* 0x000000120707c224 */ /* 0x080fe400078e02ff */
[--C-:B------:R-:W-:Y:S01]  /*0230*/  IMAD R6, R9, R18, R0.reuse ;  /* 0x0000001209067224 */ /* 0x100fe200078e0200 */
[C---:B------:R-:W-:Y:S01]  /*0240*/  @!P4 IADD3 R8, PT, PT, R5.reuse, R0, RZ ;  /* 0x000000000508c210 */ /* 0x040fe20007ffe0ff */
[----:B------:R-:W-:Y:S01]  /*0250*/  @!P5 IMAD.IADD R10, R5, 0x1, R0 ;  /* 0x00000001050ad824 */ /* 0x000fe200078e0200 */
[----:B------:R-:W-:Y:S01]  /*0260*/  @!P5 IADD3 R13, PT, PT, R9, R18, RZ ;  /* 0x00000012090dd210 */ /* 0x000fe20007ffe0ff */
[----:B------:R-:W-:-:S02]  /*0270*/  IMAD.IADD R0, R5, 0x1, R6 ;  /* 0x0000000105007824 */ /* 0x000fc400078e0206 */
[----:B------:R-:W-:Y:S02]  /*0280*/  @!P2 IMAD R4, R4, R18, R5 ;  /* 0x000000120404a224 */ /* 0x000fe400078e0205 */
[----:B0-----:R-:W-:-:S04]  /*0290*/  IMAD.WIDE R20, R0, 0x8, R2 ;  /* 0x0000000800147825 */ /* 0x001fc800078e0202 */
[-C--:B------:R-:W-:Y:S02]  /*02a0*/  @!P2 IMAD R9, R9, R18.reuse, R4 ;  /* 0x000000120909a224 */ /* 0x080fe400078e0204 */
[-C--:B------:R-:W-:Y:S02]  /*02b0*/  @!P4 IMAD R7, R7, R18.reuse, R8 ;  /* 0x000000120707c224 */ /* 0x080fe400078e0208 */
[-C--:B------:R-:W-:Y:S02]  /*02c0*/  @!P5 IMAD R5, R13, R18.reuse, R10 ;  /* 0x000000120d05d224 */ /* 0x080fe400078e020a */
[--C-:B------:R-:W-:Y:S01]  /*02d0*/  @!P2 IMAD.WIDE R8, R9, 0x8, R2.reuse ;  /* 0x000000080908a825 */ /* 0x100fe200078e0202 */
[----:B-1----:R-:W3:Y:S03]  /*02e0*/  LDG.E.64 R10, desc[UR6][R20.64] ;  /* 0x00000006140a7981 */ /* 0x002ee6000c1e1b00 */
[--C-:B------:R-:W-:Y:S01]  /*02f0*/  @!P4 IMAD.WIDE R6, R7, 0x8, R2.reuse ;  /* 0x000000080706c825 */ /* 0x100fe200078e0202 */
[----:B------:R-:W5:Y:S03]  /*0300*/  @!P1 LDG.E.64 R12, desc[UR6][R20.64+0x8] ;  /* 0x00000806140c9981 */ /* 0x000f66000c1e1b00 */
[----:B------:R-:W-:Y:S01]  /*0310*/  @!P5 IMAD.WIDE R4, R5, 0x8, R2 ;  /* 0x000000080504d825 */ /* 0x000fe200078e0202 */
[----:B------:R-:W5:Y:S03]  /*0320*/  @!P2 LDG.E.64 R8, desc[UR6][R8.64] ;  /* 0x000000060808a981 */ /* 0x000f66000c1e1b00 */
[C---:B------:R-:W-:Y:S01]  /*0330*/  @!P3 IMAD.WIDE R14, R18.reuse, 0x8, R20 ;  /* 0x00000008120eb825 */ /* 0x040fe200078e0214 */
[----:B------:R-:W5:Y:S04]  /*0340*/  @!P4 LDG.E.64 R6, desc[UR6][R6.64] ;  /* 0x000000060606c981 */ /* 0x000f68000c1e1b00 */
[----:B------:R-:W5:Y:S04]  /*0350*/  @!P5 LDG.E.64 R4, desc[UR6][R4.64] ;  /* 0x000000060404d981 */ /* 0x000f68000c1e1b00 */
[----:B------:R-:W5:Y:S04]  /*0360*/  @!P3 LDG.E.64 R14, desc[UR6][R14.64] ;  /* 0x000000060e0eb981 */ /* 0x000f68000c1e1b00 */
[----:B------:R0:W5:Y:S01]  /*0370*/  @!P0 LDG.E.64 R2, desc[UR6][R20.64+-0x8] ;  /* 0xfffff80614028981 */ /* 0x000162000c1e1b00 */
[----:B------:R-:W1:Y:S01]  /*0380*/  S2UR UR5, SR_CgaCtaId ;  /* 0x00000000000579c3 */ /* 0x000e620000008800 */
[-C--:B------:R-:W-:Y:S01]  /*0390*/  IMAD R24, R19, R18.reuse, R16 ;  /* 0x0000001213187224 */ /* 0x080fe200078e0210 */
[----:B--2---:R-:W-:Y:S01]  /*03a0*/  DADD R16, R22, R22 ;  /* 0x0000000016107229 */ /* 0x004fe20000000016 */
[----:B------:R-:W-:Y:S01]  /*03b0*/  UMOV UR4, 0x400 ;  /* 0x0000040000047882 */ /* 0x000fe20000000000 */
[----:B------:R-:W-:Y:S01]  /*03c0*/  @P4 IADD3 R22, PT, PT, -R18, RZ, RZ ;  /* 0x000000ff12164210 */ /* 0x000fe20007ffe1ff */
[----:B------:R-:W-:-:S03]  /*03d0*/  IMAD R19, R24, R18, R19 ;  /* 0x0000001218137224 */ /* 0x000fc600078e0213 */
[----:B------:R-:W2:Y:S01]  /*03e0*/  MUFU.RCP64H R23, R17 ;  /* 0x0000001100177308 */ /* 0x000ea20000001800 */
[C---:B------:R-:W-:Y:S02]  /*03f0*/  @P4 IMAD R22, R18.reuse, R22, R19 ;  /* 0x0000001612164224 */ /* 0x040fe400078e0213 */
[----:B0-----:R-:W-:Y:S02]  /*0400*/  @P2 IMAD.IADD R20, R19, 0x1, -R18 ;  /* 0x0000000113142824 */ /* 0x001fe400078e0a12 */
[----:B------:R-:W-:Y:S01]  /*0410*/  @P5 IMAD R24, R18, R18, RZ ;  /* 0x0000001212185224 */ /* 0x000fe200078e02ff */
[----:B-1----:R-:W-:-:S06]  /*0420*/  ULEA UR4, UR5, UR4, 0x18 ;  /* 0x0000000405047291 */ /* 0x002fcc000f8ec0ff */
[----:B------:R-:W-:Y:S02]  /*0430*/  LEA R21, R19, UR4, 0x3 ;  /* 0x0000000413157c11 */ /* 0x000fe4000f8e18ff */
[----:B------:R-:W-:Y:S02]  /*0440*/  @P2 LEA R20, R20, UR4, 0x3 ;  /* 0x0000000414142c11 */ /* 0x000fe4000f8e18ff */
[----:B------:R-:W-:Y:S01]  /*0450*/  @P4 LEA R27, R22, UR4, 0x3 ;  /* 0x00000004161b4c11 */ /* 0x000fe2000f8e18ff */
[----:B------:R-:W-:Y:S01]  /*0460*/  VIADD R22, R17, 0x300402 ;  /* 0x0030040211167836 */ /* 0x000fe20000000000 */
[-C--:B------:R-:W-:Y:S02]  /*0470*/  @P5 LEA R28, R24, R21.reuse, 0x3 ;  /* 0x00000015181c5211 */ /* 0x080fe400078e18ff */
[----:B------:R-:W-:-:S03]  /*0480*/  @P3 LEA R26, R18, R21, 0x3 ;  /* 0x00000015121a3211 */ /* 0x000fc600078e18ff */
[----:B--2---:R-:W-:-:S08]  /*0490*/  DFMA R18, -R16, R22, 1 ;  /* 0x3ff000001012742b */ /* 0x004fd00000000116 */
[----:B------:R-:W-:-:S08]  /*04a0*/  DFMA R18, R18, R18, R18 ;  /* 0x000000121212722b */ /* 0x000fd00000000012 */
[----:B------:R-:W-:-:S08]  /*04b0*/  DFMA R18, R22, R18, R22 ;  /* 0x000000121612722b */ /* 0x000fd00000000016 */
[----:B------:R-:W-:-:S08]  /*04c0*/  DFMA R24, -R16, R18, 1 ;  /* 0x3ff000001018742b */ /* 0x000fd00000000112 */
[----:B------:R-:W-:Y:S01]  /*04d0*/  DFMA R18, R18, R24, R18 ;  /* 0x000000181212722b */ /* 0x000fe20000000012 */
[----:B---3--:R0:W-:Y:S04]  /*04e0*/  STS.64 [R21], R10 ;  /* 0x0000000a15007388 */ /* 0x0081e80000000a00 */
[----:B------:R0:W1:Y:S04]  /*04f0*/  @P1 LDS.64 R12, [R21+0x8] ;  /* 0x00000800150c1984 */ /* 0x0000680000000a00 */
[----:B------:R0:W2:Y:S04]  /*0500*/  @P2 LDS.64 R8, [R20] ;  /* 0x0000000014082984 */ /* 0x0000a80000000a00 */
[----:B------:R0:W3:Y:S04]  /*0510*/  @P4 LDS.64 R6, [R27] ;  /* 0x000000001b064984 */ /* 0x0000e80000000a00 */
[----:B------:R0:W4:Y:S04]  /*0520*/  @P5 LDS.64 R4, [R28] ;  /* 0x000000001c045984 */ /* 0x0001280000000a00 */
[----:B------:R0:W0:Y:S04]  /*0530*/  @P3 LDS.64 R14, [R26] ;  /* 0x000000001a0e3984 */ /* 0x0000280000000a00 */
[----:B------:R0:W0:Y:S01]  /*0540*/  @P0 LDS.64 R2, [R21+-0x8] ;  /* 0xfffff80015020984 */ /* 0x0000220000000a00 */
[----:B------:R-:W-:-:S13]  /*0550*/  FSETP.GEU.AND P0, PT, |R22|, 5.8789094863358348022e-39, PT ;  /* 0x004004021600780b */ /* 0x000fda0003f0e200 */
[----:B------:R-:W-:Y:S05]  /*0560*/  @P0 BRA `(.L_x_1) ;  /* 0x0000000000180947 */ /* 0x000fea0003800000 */
[----:B------:R-:W-:Y:S02]  /*0570*/  LOP3.LUT R22, R17, 0x7fffffff, RZ, 0xc0, !PT ;  /* 0x7fffffff11167812 */ /* 0x000fe400078ec0ff */
[----:B------:R-:W-:-:S03]  /*0580*/  MOV R18, 0x5b0 ;  /* 0x000005b000127802 */ /* 0x000fc60000000f00 */
[----:B------:R-:W-:-:S07]  /*0590*/  VIADD R22, R22, 0xfff00000 ;  /* 0xfff0000016167836 */ /* 0x000fce0000000000 */
[----:B012345:R-:W-:Y:S05]  /*05a0*/  CALL.REL.NOINC `($__internal_0_$__cuda_sm20_dblrcp_rn_slowpath_v3) ;  /* 0x00000000003c7944 */ /* 0x03ffea0003c00000 */
[----:B------:R-:W-:Y:S01]  /*05b0*/  MOV R18, R20 ;  /* 0x0000001400127202 */ /* 0x000fe20000000f00 */
[----:B------:R-:W-:-:S07]  /*05c0*/  IMAD.MOV.U32 R19, RZ, RZ, R21 ;  /* 0x000000ffff137224 */ /* 0x000fce00078e0015 */
.L_x_1:
[----:B01---5:R-:W-:Y:S01]  /*05d0*/  DADD R2, R12, R2 ;  /* 0x000000000c027229 */ /* 0x023fe20000000002 */
[----:B------:R-:W0:Y:S07]  /*05e0*/  LDCU.64 UR4, c[0x3][0x8] ;  /* 0x00c00100ff0477ac */ /* 0x000e2e0008000a00 */
[----:B--2---:R-:W-:-:S08]  /*05f0*/  DADD R2, R2, R8 ;  /* 0x0000000002027229 */ /* 0x004fd00000000008 */
[----:B------:R-:W-:Y:S02]  /*0600*/  DADD R2, R2, R14 ;  /* 0x0000000002027229 */ /* 0x000fe4000000000e */
[----:B0-----:R-:W-:-:S06]  /*0610*/  DMUL R18, R18, UR4 ;  /* 0x0000000412127c28 */ /* 0x001fcc0008000000 */
[----:B---3--:R-:W-:Y:S01]  /*0620*/  DADD R2, R2, R6 ;  /* 0x0000000002027229 */ /* 0x008fe20000000006 */
[----:B------:R-:W0:Y:S07]  /*0630*/  LDC.64 R6, c[0x0][0x388] ;  /* 0x0000e200ff067b82 */ /* 0x000e2e0000000a00 */
[----:B----4-:R-:W-:-:S08]  /*0640*/  DADD R2, R2, R4 ;  /* 0x0000000002027229 */ /* 0x010fd00000000004 */
[----:B------:R-:W-:-:S08]  /*0650*/  DFMA R2, R10, -6, R2 ;  /* 0xc01800000a02782b */ /* 0x000fd00000000002 */
[----:B------:R-:W-:Y:S01]  /*0660*/  DMUL R2, R18, R2 ;  /* 0x0000000212027228 */ /* 0x000fe20000000000 */
[----:B0-----:R-:W-:-:S06]  /*0670*/  IMAD.WIDE R4, R0, 0x8, R6 ;  /* 0x0000000800047825 */ /* 0x001fcc00078e0206 */
[----:B------:R-:W-:Y:S01]  /*0680*/  STG.E.64 desc[UR6][R4.64], R2 ;  /* 0x0000000204007986 */ /* 0x000fe2000c101b06 */
[----:B------:R-:W-:Y:S05]  /*0690*/  EXIT ;  /* 0x000000000000794d */ /* 0x000fea0003800000 */
        .weak           $__internal_0_$__cuda_sm20_dblrcp_rn_slowpath_v3
        .type           $__internal_0_$__cuda_sm20_dblrcp_rn_slowpath_v3,@function
        .size           $__internal_0_$__cuda_sm20_dblrcp_rn_slowpath_v3,(.L_x_6 - $__internal_0_$__cuda_sm20_dblrcp_rn_slowpath_v3)
$__internal_0_$__cuda_sm20_dblrcp_rn_slowpath_v3:
[----:B------:R-:W-:-:S14]  /*06a0*/  DSETP.GTU.AND P0, PT, |R16|, +INF , PT ;  /* 0x7ff000001000742a */ /* 0x000fdc0003f0c200 */
[----:B------:R-:W-:Y:S05]  /*06b0*/  @P0 BRA `(.L_x_2) ;  /* 0x0000000000780947 */ /* 0x000fea0003800000 */
[----:B------:R-:W-:-:S04]  /*06c0*/  LOP3.LUT R19, R17, 0x7fffffff, RZ, 0xc0, !PT ;  /* 0x7fffffff11137812 */ /* 0x000fc800078ec0ff */
[----:B------:R-:W-:-:S04]  /*06d0*/  IADD3 R20, PT, PT, R19, -0x1, RZ ;  /* 0xffffffff13147810 */ /* 0x000fc80007ffe0ff */
[----:B------:R-:W-:-:S13]  /*06e0*/  ISETP.GE.U32.AND P0, PT, R20, 0x7fefffff, PT ;  /* 0x7fefffff1400780c */ /* 0x000fda0003f06070 */
[----:B------:R-:W-:Y:S01]  /*06f0*/  @P0 LOP3.LUT R21, R17, 0x7ff00000, RZ, 0x3c, !PT ;  /* 0x7ff0000011150812 */ /* 0x000fe200078e3cff */
[----:B------:R-:W-:Y:S01]  /*0700*/  @P0 IMAD.MOV.U32 R20, RZ, RZ, RZ ;  /* 0x000000ffff140224 */ /* 0x000fe200078e00ff */
[----:B------:R-:W-:Y:S06]  /*0710*/  @P0 BRA `(.L_x_3) ;  /* 0x0000000000680947 */ /* 0x000fec0003800000 */
[----:B------:R-:W-:-:S13]  /*0720*/  ISETP.GE.U32.AND P0, PT, R19, 0x1000001, PT ;  /* 0x010000011300780c */ /* 0x000fda0003f06070 */
[----:B------:R-:W-:Y:S05]  /*0730*/  @!P0 BRA `(.L_x_4) ;  /* 0x0000000000348947 */ /* 0x000fea0003800000 */
[----:B------:R-:W-:Y:S01]  /*0740*/  IADD3 R21, PT, PT, R17, -0x3fe00000, RZ ;  /* 0xc020000011157810 */ /* 0x000fe20007ffe0ff */
[----:B------:R-:W-:-:S03]  /*0750*/  IMAD.MOV.U32 R20, RZ, RZ, R16 ;  /* 0x000000ffff147224 */ /* 0x000fc600078e0010 */
[----:B------:R-:W0:Y:S03]  /*0760*/  MUFU.RCP64H R23, R21 ;  /* 0x0000001500177308 */ /* 0x000e260000001800 */
[----:B0-----:R-:W-:-:S08]  /*0770*/  DFMA R24, -R20, R22, 1 ;  /* 0x3ff000001418742b */ /* 0x001fd00000000116 */
[----:B------:R-:W-:-:S08]  /*0780*/  DFMA R24, R24, R24, R24 ;  /* 0x000000181818722b */ /* 0x000fd00000000018 */
[----:B------:R-:W-:-:S08]  /*0790*/  DFMA R24, R22, R24, R22 ;  /* 0x000000181618722b */ /* 0x000fd00000000016 */
[----:B------:R-:W-:-:S08]  /*07a0*/  DFMA R22, -R20, R24, 1 ;  /* 0x3ff000001416742b */ /* 0x000fd00000000118 */
[----:B------:R-:W-:-:S08]  /*07b0*/  DFMA R22, R24, R22, R24 ;  /* 0x000000161816722b */ /* 0x000fd00000000018 */
[----:B------:R-:W-:-:S08]  /*07c0*/  DMUL R22, R22, 2.2250738585072013831e-308 ;  /* 0x0010000016167828 */ /* 0x000fd00000000000 */
[----:B------:R-:W-:-:S08]  /*07d0*/  DFMA R16, -R16, R22, 1 ;  /* 0x3ff000001010742b */ /* 0x000fd00000000116 */
[----:B------:R-:W-:-:S08]  /*07e0*/  DFMA R16, R16, R16, R16 ;  /* 0x000000101010722b */ /* 0x000fd00000000010 */
[----:B------:R-:W-:Y:S01]  /*07f0*/  DFMA R20, R22, R16, R22 ;  /* 0x000000101614722b */ /* 0x000fe20000000016 */
[----:B------:R-:W-:Y:S10]  /*0800*/  BRA `(.L_x_3) ;  /* 0x00000000002c7947 */ /* 0x000ff40003800000 */
.L_x_4:
[----:B------:R-:W-:-:S06]  /*0810*/  DMUL R16, R16, 8.11296384146066816958e+31 ;  /* 0x4690000010107828 */ /* 0x000fcc0000000000 */
[----:B------:R-:W0:Y:S02]  /*0820*/  MUFU.RCP64H R23, R17 ;  /* 0x0000001100177308 */ /* 0x000e240000001800 */
[----:B0-----:R-:W-:-:S08]  /*0830*/  DFMA R20, -R16, R22, 1 ;  /* 0x3ff000001014742b */ /* 0x001fd00000000116 */
[----:B------:R-:W-:-:S08]  /*0840*/  DFMA R20, R20, R20, R20 ;  /* 0x000000141414722b */ /* 0x000fd00000000014 */
[----:B------:R-:W-:-:S08]  /*0850*/  DFMA R20, R22, R20, R22 ;  /* 0x000000141614722b */ /* 0x000fd00000000016 */
[----:B------:R-:W-:-:S08]  /*0860*/  DFMA R22, -R16, R20, 1 ;  /* 0x3ff000001016742b */ /* 0x000fd00000000114 */
[----:B------:R-:W-:-:S08]  /*0870*/  DFMA R20, R20, R22, R20 ;  /* 0x000000161414722b */ /* 0x000fd00000000014 */
[----:B------:R-:W-:Y:S01]  /*0880*/  DMUL R20, R20, 8.11296384146066816958e+31 ;  /* 0x4690000014147828 */ /* 0x000fe20000000000 */
[----:B------:R-:W-:Y:S10]  /*0890*/  BRA `(.L_x_3) ;  /* 0x0000000000087947 */ /* 0x000ff40003800000 */
.L_x_2:
[----:B------:R-:W-:Y:S02]  /*08a0*/  LOP3.LUT R21, R17, 0x80000, RZ, 0xfc, !PT ;  /* 0x0008000011157812 */ /* 0x000fe400078efcff */
[----:B------:R-:W-:-:S07]  /*08b0*/  MOV R20, R16 ;  /* 0x0000001000147202 */ /* 0x000fce0000000f00 */
.L_x_3:
[----:B------:R-:W-:-:S04]  /*08c0*/  IMAD.MOV.U32 R19, RZ, RZ, 0x0 ;  /* 0x00000000ff137424 */ /* 0x000fc800078e00ff */
[----:B------:R-:W-:Y:S05]  /*08d0*/  RET.REL.NODEC R18 `(_Z17calculateGradientPdS_) ;  /* 0xfffffff412c87950 */ /* 0x000fea0003c3ffff */
.L_x_5:
        /* <DEDUP_REMOVED lines=10> */
.L_x_6:


//--------------------- .nv.shared._Z17updateTemperaturePdS_ --------------------------
	.section	.nv.shared._Z17updateTemperaturePdS_,"aw",@nobits
	.sectionflags	@""
	.align	16
	.zero		1024


//--------------------- .nv.shared.reserved.0     --------------------------
	.section	.nv.shared.reserved.0,"aw",@nobits
	.weak		__nv_reservedSMEM_offset_0_alias
	.size		__nv_reservedSMEM_offset_0_alias, 0, 64
	.other		__nv_reservedSMEM_offset_0_alias,@"STO_CUDA_RESERVED_SHARED STV_DEFAULT"
__nv_reservedSMEM_offset_0_alias:
	.zero		0
	.zero		64


//--------------------- .nv.shared._Z17calculateGradientPdS_ --------------------------
	.section	.nv.shared._Z17calculateGradientPdS_,"aw",@nobits
	.sectionflags	@""
	.align	16
	.zero		1024


//--------------------- .nv.constant0._Z17updateTemperaturePdS_ --------------------------
	.section	.nv.constant0._Z17updateTemperaturePdS_,"a",@progbits
	.sectionflags	@""
	.align	4
.nv.constant0._Z17updateTemperaturePdS_:
	.zero		912


//--------------------- .nv.constant0._Z17calculateGradientPdS_ --------------------------
	.section	.nv.constant0._Z17calculateGradientPdS_,"a",@progbits
	.sectionflags	@""
	.align	4
.nv.constant0._Z17calculateGradientPdS_:
	.zero		912


//--------------------- SYMBOLS --------------------------

	.type		.nv.reservedSmem.offset0,@object
	.size		.nv.reservedSmem.offset0,0x4
	.type		.nv.reservedSmem.cap,@object
	.size		.nv.reservedSmem.cap,0x4
